//
// Generated by NVIDIA NVVM Compiler
//
// Compiler Build ID: CL-36424714
// Cuda compilation tools, release 13.0, V13.0.88
// Based on NVVM 20.0.0
//

.version 9.0
.target sm_100
.address_size 64

	// .globl	_Z23Kogge_Stone_scan_kernelPcPij
// _ZZ23Kogge_Stone_scan_kernelPcPijE2AB has been demoted

.visible .entry _Z23Kogge_Stone_scan_kernelPcPij(
	.param .u64 .ptr .align 1 _Z23Kogge_Stone_scan_kernelPcPij_param_0,
	.param .u64 .ptr .align 1 _Z23Kogge_Stone_scan_kernelPcPij_param_1,
	.param .u32 _Z23Kogge_Stone_scan_kernelPcPij_param_2
)
{
	.reg .pred 	%p<7>;
	.reg .b16 	%rs<4>;
	.reg .b32 	%r<32>;
	.reg .b64 	%rd<9>;
	// demoted variable
	.shared .align 4 .b8 _ZZ23Kogge_Stone_scan_kernelPcPijE2AB[4096];
	ld.param.u64 	%rd1, [_Z23Kogge_Stone_scan_kernelPcPij_param_0];
	ld.param.u64 	%rd2, [_Z23Kogge_Stone_scan_kernelPcPij_param_1];
	ld.param.u32 	%r13, [_Z23Kogge_Stone_scan_kernelPcPij_param_2];
	mov.u32 	%r14, %ctaid.x;
	mov.u32 	%r1, %ntid.x;
	mov.u32 	%r2, %tid.x;
	mad.lo.s32 	%r3, %r14, %r1, %r2;
	setp.ge.u32 	%p1, %r3, %r13;
	@%p1 bra 	$L__BB0_13;
	cvta.to.global.u64 	%rd3, %rd1;
	cvt.u64.u32 	%rd4, %r3;
	add.s64 	%rd5, %rd3, %rd4;
	ld.global.u8 	%rs1, [%rd5];
	add.s16 	%rs2, %rs1, -97;
	and.b16  	%rs3, %rs2, 255;
	setp.gt.u16 	%p2, %rs3, 25;
	shl.b32 	%r15, %r2, 2;
	mov.u32 	%r16, _ZZ23Kogge_Stone_scan_kernelPcPijE2AB;
	add.s32 	%r4, %r16, %r15;
	@%p2 bra 	$L__BB0_3;
	mov.b32 	%r31, 1;
	st.shared.u32 	[%r4], %r31;
	bra.uni 	$L__BB0_4;
$L__BB0_3:
	mov.b32 	%r31, 0;
	st.shared.u32 	[%r4], %r31;
$L__BB0_4:
	setp.lt.u32 	%p3, %r1, 2;
	@%p3 bra 	$L__BB0_12;
	mov.b32 	%r29, 1;
$L__BB0_6:
	bar.sync 	0;
	setp.lt.u32 	%p4, %r2, %r29;
	@%p4 bra 	$L__BB0_8;
	ld.shared.u32 	%r21, [%r4];
	sub.s32 	%r22, %r2, %r29;
	shl.b32 	%r23, %r22, 2;
	add.s32 	%r25, %r16, %r23;
	ld.shared.u32 	%r26, [%r25];
	add.s32 	%r30, %r26, %r21;
$L__BB0_8:
	setp.lt.u32 	%p5, %r2, %r29;
	bar.sync 	0;
	@%p5 bra 	$L__BB0_10;
	st.shared.u32 	[%r4], %r30;
$L__BB0_10:
	shl.b32 	%r29, %r29, 1;
	setp.lt.u32 	%p6, %r29, %r1;
	@%p6 bra 	$L__BB0_6;
	ld.shared.u32 	%r31, [%r4];
$L__BB0_12:
	cvta.to.global.u64 	%rd6, %rd2;
	mul.wide.u32 	%rd7, %r3, 4;
	add.s64 	%rd8, %rd6, %rd7;
	st.global.u32 	[%rd8], %r31;
$L__BB0_13:
	ret;

}
	// .globl	_Z15removeUpperCasePcS_Pij
.visible .entry _Z15removeUpperCasePcS_Pij(
	.param .u64 .ptr .align 1 _Z15removeUpperCasePcS_Pij_param_0,
	.param .u64 .ptr .align 1 _Z15removeUpperCasePcS_Pij_param_1,
	.param .u64 .ptr .align 1 _Z15removeUpperCasePcS_Pij_param_2,
	.param .u32 _Z15removeUpperCasePcS_Pij_param_3
)
{
	.reg .pred 	%p<3>;
	.reg .b16 	%rs<4>;
	.reg .b32 	%r<6>;
	.reg .b64 	%rd<13>;

	ld.param.u64 	%rd1, [_Z15removeUpperCasePcS_Pij_param_0];
	ld.param.u64 	%rd2, [_Z15removeUpperCasePcS_Pij_param_1];
	ld.param.u64 	%rd3, [_Z15removeUpperCasePcS_Pij_param_2];
	ld.param.u32 	%r2, [_Z15removeUpperCasePcS_Pij_param_3];
	mov.u32 	%r3, %ctaid.x;
	mov.u32 	%r4, %ntid.x;
	mov.u32 	%r5, %tid.x;
	mad.lo.s32 	%r1, %r3, %r4, %r5;
	setp.ge.u32 	%p1, %r1, %r2;
	@%p1 bra 	$L__BB1_3;
	cvta.to.global.u64 	%rd4, %rd1;
	cvt.u64.u32 	%rd5, %r1;
	add.s64 	%rd6, %rd4, %rd5;
	ld.global.u8 	%rs1, [%rd6];
	add.s16 	%rs2, %rs1, -97;
	and.b16  	%rs3, %rs2, 255;
	setp.gt.u16 	%p2, %rs3, 25;
	@%p2 bra 	$L__BB1_3;
	cvta.to.global.u64 	%rd7, %rd3;
	mul.wide.u32 	%rd8, %r1, 4;
	add.s64 	%rd9, %rd7, %rd8;
	ld.global.s32 	%rd10, [%rd9];
	cvta.to.global.u64 	%rd11, %rd2;
	add.s64 	%rd12, %rd11, %rd10;
	st.global.u8 	[%rd12+-1], %rs1;
$L__BB1_3:
	ret;

}


// ===== COMPILED SASS (sm_100) =====

	.target	sm_100

	.elftype	@"ET_EXEC"


//--------------------- .note.nv.tkinfo           --------------------------
	.section	.note.nv.tkinfo,"",@"SHT_NOTE"
	.sectionflags	@"SHF_NOTE_NV_TKINFO"
	.tkinfo
        /*0018*/ 	.word	0x00000002
        /*0030*/ 	.string	""
        /*0030*/ 	.string	"ptxas"
        /*0030*/ 	.string	"Cuda compilation tools, release 13.0, V13.0.88"
        /*0030*/ 	.string	"Build cuda_13.0.r13.0/compiler.36424714_0"
        /*0030*/ 	.string	"-arch sm_100 -m 64 "



//--------------------- .note.nv.cuinfo           --------------------------
	.section	.note.nv.cuinfo,"",@"SHT_NOTE"
	.sectionflags	@"SHF_NOTE_NV_CUINFO"
        /*0018*/ 	.short	0x0002
        /*001a*/ 	.short	0x0064
        /*001c*/ 	.short	0x0082
	.zero		2


//--------------------- .nv.info                  --------------------------
	.section	.nv.info,"",@"SHT_CUDA_INFO"
	.align	4


	//----- nvinfo : EIATTR_REGCOUNT
	.align		4
        /*0000*/ 	.byte	0x04, 0x2f
        /*0002*/ 	.short	(.L_1 - .L_0)
	.align		4
.L_0:
        /*0004*/ 	.word	index@(_Z23Kogge_Stone_scan_kernelPcPij)
        /*0008*/ 	.word	0x0000000e


	//----- nvinfo : EIATTR_FRAME_SIZE
	.align		4
.L_1:
        /*000c*/ 	.byte	0x04, 0x11
        /*000e*/ 	.short	(.L_3 - .L_2)
	.align		4
.L_2:
        /*0010*/ 	.word	index@(_Z23Kogge_Stone_scan_kernelPcPij)
        /*0014*/ 	.word	0x00000000


	//----- nvinfo : EIATTR_REGCOUNT
	.align		4
.L_3:
        /*0018*/ 	.byte	0x04, 0x2f
        /*001a*/ 	.short	(.L_5 - .L_4)
	.align		4
.L_4:
        /*001c*/ 	.word	index@(_Z15removeUpperCasePcS_Pij)
        /*0020*/ 	.word	0x0000000a


	//----- nvinfo : EIATTR_FRAME_SIZE
	.align		4
.L_5:
        /*0024*/ 	.byte	0x04, 0x11
        /*0026*/ 	.short	(.L_7 - .L_6)
	.align		4
.L_6:
        /*0028*/ 	.word	index@(_Z15removeUpperCasePcS_Pij)
        /*002c*/ 	.word	0x00000000


	//----- nvinfo : EIATTR_MIN_STACK_SIZE
	.align		4
.L_7:
        /*0030*/ 	.byte	0x04, 0x12
        /*0032*/ 	.short	(.L_9 - .L_8)
	.align		4
.L_8:
        /*0034*/ 	.word	index@(_Z15removeUpperCasePcS_Pij)
        /*0038*/ 	.word	0x00000000


	//----- nvinfo : EIATTR_MIN_STACK_SIZE
	.align		4
.L_9:
        /*003c*/ 	.byte	0x04, 0x12
        /*003e*/ 	.short	(.L_11 - .L_10)
	.align		4
.L_10:
        /*0040*/ 	.word	index@(_Z23Kogge_Stone_scan_kernelPcPij)
        /*0044*/ 	.word	0x00000000
.L_11:


//--------------------- .nv.compat                --------------------------
	.section	.nv.compat,"",@"SHT_CUDA_COMPAT_INFO"
	.align	4
        /*0000*/ 	.byte	0x02, 0x09, 0x00, 0x00, 0x02, 0x02, 0x01, 0x00, 0x02, 0x05, 0x05, 0x00, 0x03, 0x07, 0x01, 0x01
        /*0010*/ 	.byte	0x02, 0x03, 0x00, 0x00, 0x02, 0x06, 0x01, 0x00, 0x04, 0x0b, 0x08, 0x00, 0x09, 0x00, 0x00, 0x00
        /*0020*/ 	.byte	0x00, 0x00, 0x00, 0x00


//--------------------- .nv.info._Z15removeUpperCasePcS_Pij --------------------------
	.section	.nv.info._Z15removeUpperCasePcS_Pij,"",@"SHT_CUDA_INFO"
	.sectionflags	@""
	.align	4


	//----- nvinfo : EIATTR_CUDA_API_VERSION
	.align		4
        /*0000*/ 	.byte	0x04, 0x37
        /*0002*/ 	.short	(.L_13 - .L_12)
.L_12:
        /*0004*/ 	.word	0x00000082


	//----- nvinfo : EIATTR_KPARAM_INFO
	.align		4
.L_13:
        /*0008*/ 	.byte	0x04, 0x17
        /*000a*/ 	.short	(.L_15 - .L_14)
.L_14:
        /*000c*/ 	.word	0x00000000
        /*0010*/ 	.short	0x0003
        /*0012*/ 	.short	0x0018
        /*0014*/ 	.byte	0x00, 0xf0, 0x11, 0x00


	//----- nvinfo : EIATTR_KPARAM_INFO
	.align		4
.L_15:
        /*0018*/ 	.byte	0x04, 0x17
        /*001a*/ 	.short	(.L_17 - .L_16)
.L_16:
        /*001c*/ 	.word	0x00000000
        /*0020*/ 	.short	0x0002
        /*0022*/ 	.short	0x0010
        /*0024*/ 	.byte	0x00, 0xf5, 0x21, 0x00


	//----- nvinfo : EIATTR_KPARAM_INFO
	.align		4
.L_17:
        /*0028*/ 	.byte	0x04, 0x17
        /*002a*/ 	.short	(.L_19 - .L_18)
.L_18:
        /*002c*/ 	.word	0x00000000
        /*0030*/ 	.short	0x0001
        /*0032*/ 	.short	0x0008
        /*0034*/ 	.byte	0x00, 0xf5, 0x21, 0x00


	//----- nvinfo : EIATTR_KPARAM_INFO
	.align		4
.L_19:
        /*0038*/ 	.byte	0x04, 0x17
        /*003a*/ 	.short	(.L_21 - .L_20)
.L_20:
        /*003c*/ 	.word	0x00000000
        /*0040*/ 	.short	0x0000
        /*0042*/ 	.short	0x0000
        /*0044*/ 	.byte	0x00, 0xf5, 0x21, 0x00


	//----- nvinfo : EIATTR_SPARSE_MMA_MASK
	.align		4
.L_21:
        /*0048*/ 	.byte	0x03, 0x50
        /*004a*/ 	.short	0x0000


	//----- nvinfo : EIATTR_MAXREG_COUNT
	.align		4
        /*004c*/ 	.byte	0x03, 0x1b
        /*004e*/ 	.short	0x00ff


	//----- nvinfo : EIATTR_MERCURY_ISA_VERSION
	.align		4
        /*0050*/ 	.byte	0x03, 0x5f
        /*0052*/ 	.short	0x0101


	//----- nvinfo : EIATTR_VRC_CTA_INIT_COUNT
	.align		4
        /*0054*/ 	.byte	0x02, 0x4a
	.zero		1
	.zero		1


	//----- nvinfo : EIATTR_EXIT_INSTR_OFFSETS
	.align		4
        /*0058*/ 	.byte	0x04, 0x1c
        /*005a*/ 	.short	(.L_23 - .L_22)


	//   ....[0]....
.L_22:
        /*005c*/ 	.word	0x00000070


	//   ....[1]....
        /*0060*/ 	.word	0x00000100


	//   ....[2]....
        /*0064*/ 	.word	0x00000180


	//----- nvinfo : EIATTR_CBANK_PARAM_SIZE
	.align		4
.L_23:
        /*0068*/ 	.byte	0x03, 0x19
        /*006a*/ 	.short	0x001c


	//----- nvinfo : EIATTR_PARAM_CBANK
	.align		4
        /*006c*/ 	.byte	0x04, 0x0a
        /*006e*/ 	.short	(.L_25 - .L_24)
	.align		4
.L_24:
        /*0070*/ 	.word	index@(.nv.constant0._Z15removeUpperCasePcS_Pij)
        /*0074*/ 	.short	0x0380
        /*0076*/ 	.short	0x001c


	//----- nvinfo : EIATTR_SW_WAR
	.align		4
.L_25:
        /*0078*/ 	.byte	0x04, 0x36
        /*007a*/ 	.short	(.L_27 - .L_26)
.L_26:
        /*007c*/ 	.word	0x00000008
.L_27:


//--------------------- .nv.info._Z23Kogge_Stone_scan_kernelPcPij --------------------------
	.section	.nv.info._Z23Kogge_Stone_scan_kernelPcPij,"",@"SHT_CUDA_INFO"
	.sectionflags	@""
	.align	4


	//----- nvinfo : EIATTR_CUDA_API_VERSION
	.align		4
        /*0000*/ 	.byte	0x04, 0x37
        /*0002*/ 	.short	(.L_29 - .L_28)
.L_28:
        /*0004*/ 	.word	0x00000082


	//----- nvinfo : EIATTR_KPARAM_INFO
	.align		4
.L_29:
        /*0008*/ 	.byte	0x04, 0x17
        /*000a*/ 	.short	(.L_31 - .L_30)
.L_30:
        /*000c*/ 	.word	0x00000000
        /*0010*/ 	.short	0x0002
        /*0012*/ 	.short	0x0010
        /*0014*/ 	.byte	0x00, 0xf0, 0x11, 0x00


	//----- nvinfo : EIATTR_KPARAM_INFO
	.align		4
.L_31:
        /*0018*/ 	.byte	0x04, 0x17
        /*001a*/ 	.short	(.L_33 - .L_32)
.L_32:
        /*001c*/ 	.word	0x00000000
        /*0020*/ 	.short	0x0001
        /*0022*/ 	.short	0x0008
        /*0024*/ 	.byte	0x00, 0xf5, 0x21, 0x00


	//----- nvinfo : EIATTR_KPARAM_INFO
	.align		4
.L_33:
        /*0028*/ 	.byte	0x04, 0x17
        /*002a*/ 	.short	(.L_35 - .L_34)
.L_34:
        /*002c*/ 	.word	0x00000000
        /*0030*/ 	.short	0x0000
        /*0032*/ 	.short	0x0000
        /*0034*/ 	.byte	0x00, 0xf5, 0x21, 0x00


	//----- nvinfo : EIATTR_SPARSE_MMA_MASK
	.align		4
.L_35:
        /*0038*/ 	.byte	0x03, 0x50
        /*003a*/ 	.short	0x0000


	//----- nvinfo : EIATTR_MAXREG_COUNT
	.align		4
        /*003c*/ 	.byte	0x03, 0x1b
        /*003e*/ 	.short	0x00ff


	//----- nvinfo : EIATTR_NUM_BARRIERS
	.align		4
        /*0040*/ 	.byte	0x02, 0x4c
        /*0042*/ 	.byte	0x01
	.zero		1


	//----- nvinfo : EIATTR_MERCURY_ISA_VERSION
	.align		4
        /*0044*/ 	.byte	0x03, 0x5f
        /*0046*/ 	.short	0x0101


	//----- nvinfo : EIATTR_VRC_CTA_INIT_COUNT
	.align		4
        /*0048*/ 	.byte	0x02, 0x4a
	.zero		1
	.zero		1


	//----- nvinfo : EIATTR_EXIT_INSTR_OFFSETS
	.align		4
        /*004c*/ 	.byte	0x04, 0x1c
        /*004e*/ 	.short	(.L_37 - .L_36)


	//   ....[0]....
.L_36:
        /*0050*/ 	.word	0x00000070


	//   ....[1]....
        /*0054*/ 	.word	0x000002c0


	//----- nvinfo : EIATTR_CBANK_PARAM_SIZE
	.align		4
.L_37:
        /*0058*/ 	.byte	0x03, 0x19
        /*005a*/ 	.short	0x0014


	//----- nvinfo : EIATTR_PARAM_CBANK
	.align		4
        /*005c*/ 	.byte	0x04, 0x0a
        /*005e*/ 	.short	(.L_39 - .L_38)
	.align		4
.L_38:
        /*0060*/ 	.word	index@(.nv.constant0._Z23Kogge_Stone_scan_kernelPcPij)
        /*0064*/ 	.short	0x0380
        /*0066*/ 	.short	0x0014


	//----- nvinfo : EIATTR_SW_WAR
	.align		4
.L_39:
        /*0068*/ 	.byte	0x04, 0x36
        /*006a*/ 	.short	(.L_41 - .L_40)
.L_40:
        /*006c*/ 	.word	0x00000008
.L_41:


//--------------------- .nv.callgraph             --------------------------
	.section	.nv.callgraph,"",@"SHT_CUDA_CALLGRAPH"
	.align	4
	.sectionentsize	8
	.align		4
        /*0000*/ 	.word	0x00000000
	.align		4
        /*0004*/ 	.word	0xffffffff
	.align		4
        /*0008*/ 	.word	0x00000000
	.align		4
        /*000c*/ 	.word	0xfffffffe
	.align		4
        /*0010*/ 	.word	0x00000000
	.align		4
        /*0014*/ 	.word	0xfffffffd
	.align		4
        /*0018*/ 	.word	0x00000000
	.align		4
        /*001c*/ 	.word	0xfffffffc


//--------------------- .text._Z15removeUpperCasePcS_Pij --------------------------
	.section	.text._Z15removeUpperCasePcS_Pij,"ax",@progbits
	.align	128
        .global         _Z15removeUpperCasePcS_Pij
        .type           _Z15removeUpperCasePcS_Pij,@function
        .size           _Z15removeUpperCasePcS_Pij,(.L_x_4 - _Z15removeUpperCasePcS_Pij)
        .other          _Z15removeUpperCasePcS_Pij,@"STO_CUDA_ENTRY STV_DEFAULT"
_Z15removeUpperCasePcS_Pij:
.text._Z15removeUpperCasePcS_Pij:
[----:B------:R-:W-:Y:S01]  /*0000*/  LDC R1, c[0x0][0x37c] ;  /* 0x0000df00ff017b82 */ /* 0x000fe20000000800 */
[----:B------:R-:W0:Y:S07]  /*0010*/  S2R R0, SR_TID.X ;  /* 0x0000000000007919 */ /* 0x000e2e0000002100 */
[----:B------:R-:W0:Y:S01]  /*0020*/  S2UR UR4, SR_CTAID.X ;  /* 0x00000000000479c3 */ /* 0x000e220000002500 */
[----:B------:R-:W1:Y:S07]  /*0030*/  LDCU UR5, c[0x0][0x398] ;  /* 0x00007300ff0577ac */ /* 0x000e6e0008000800 */
[----:B------:R-:W0:Y:S02]  /*0040*/  LDC R5, c[0x0][0x360] ;  /* 0x0000d800ff057b82 */ /* 0x000e240000000800 */
[----:B0-----:R-:W-:-:S05]  /*0050*/  IMAD R5, R5, UR4, R0 ;  /* 0x0000000405057c24 */ /* 0x001fca000f8e0200 */
[----:B-1----:R-:W-:-:S13]  /*0060*/  ISETP.GE.U32.AND P0, PT, R5, UR5, PT ;  /* 0x0000000505007c0c */ /* 0x002fda000bf06070 */
[----:B------:R-:W-:Y:S05]  /*0070*/  @P0 EXIT ;  /* 0x000000000000094d */ /* 0x000fea0003800000 */
[----:B------:R-:W0:Y:S01]  /*0080*/  LDCU.64 UR6, c[0x0][0x380] ;  /* 0x00007000ff0677ac */ /* 0x000e220008000a00 */
[----:B------:R-:W1:Y:S01]  /*0090*/  LDCU.64 UR4, c[0x0][0x358] ;  /* 0x00006b00ff0477ac */ /* 0x000e620008000a00 */
[----:B0-----:R-:W-:-:S05]  /*00a0*/  IADD3 R2, P0, PT, R5, UR6, RZ ;  /* 0x0000000605027c10 */ /* 0x001fca000ff1e0ff */
[----:B------:R-:W-:-:S05]  /*00b0*/  IMAD.X R3, RZ, RZ, UR7, P0 ;  /* 0x00000007ff037e24 */ /* 0x000fca00080e06ff */
[----:B-1----:R-:W2:Y:S02]  /*00c0*/  LDG.E.U8 R7, desc[UR4][R2.64] ;  /* 0x0000000402077981 */ /* 0x002ea4000c1e1100 */
[----:B--2---:R-:W-:-:S05]  /*00d0*/  VIADD R0, R7, 0xffffff9f ;  /* 0xffffff9f07007836 */ /* 0x004fca0000000000 */
[----:B------:R-:W-:-:S04]  /*00e0*/  LOP3.LUT R0, R0, 0xff, RZ, 0xc0, !PT ;  /* 0x000000ff00007812 */ /* 0x000fc800078ec0ff */
[----:B------:R-:W-:-:S13]  /*00f0*/  ISETP.GT.U32.AND P0, PT, R0, 0x19, PT ;  /* 0x000000190000780c */ /* 0x000fda0003f04070 */
[----:B------:R-:W-:Y:S05]  /*0100*/  @P0 EXIT ;  /* 0x000000000000094d */ /* 0x000fea0003800000 */
[----:B------:R-:W0:Y:S01]  /*0110*/  LDC.64 R2, c[0x0][0x390] ;  /* 0x0000e400ff027b82 */ /* 0x000e220000000a00 */
[----:B------:R-:W1:Y:S01]  /*0120*/  LDCU.64 UR6, c[0x0][0x388] ;  /* 0x00007100ff0677ac */ /* 0x000e620008000a00 */
[----:B0-----:R-:W-:-:S06]  /*0130*/  IMAD.WIDE.U32 R2, R5, 0x4, R2 ;  /* 0x0000000405027825 */ /* 0x001fcc00078e0002 */
[----:B------:R-:W1:Y:S02]  /*0140*/  LDG.E R2, desc[UR4][R2.64] ;  /* 0x0000000402027981 */ /* 0x000e64000c1e1900 */
[----:B-1----:R-:W-:-:S04]  /*0150*/  IADD3 R4, P0, PT, R2, UR6, RZ ;  /* 0x0000000602047c10 */ /* 0x002fc8000ff1e0ff */
[----:B------:R-:W-:-:S05]  /*0160*/  LEA.HI.X.SX32 R5, R2, UR7, 0x1, P0 ;  /* 0x0000000702057c11 */ /* 0x000fca00080f0eff */
[----:B------:R-:W-:Y:S01]  /*0170*/  STG.E.U8 desc[UR4][R4.64+-0x1], R7 ;  /* 0xffffff0704007986 */ /* 0x000fe2000c101104 */
[----:B------:R-:W-:Y:S05]  /*0180*/  EXIT ;  /* 0x000000000000794d */ /* 0x000fea0003800000 */
.L_x_0:
[----:B------:R-:W-:-:S00]  /*0190*/  BRA `(.L_x_0) ;  /* 0xfffffffc00fc7947 */ /* 0x000fc0000383ffff */
[----:B------:R-:W-:-:S00]  /*01a0*/  NOP ;  /* 0x0000000000007918 */ /* 0x000fc00000000000 */
        /* <DEDUP_REMOVED lines=13> */
.L_x_4:


//--------------------- .text._Z23Kogge_Stone_scan_kernelPcPij --------------------------
	.section	.text._Z23Kogge_Stone_scan_kernelPcPij,"ax",@progbits
	.align	128
        .global         _Z23Kogge_Stone_scan_kernelPcPij
        .type           _Z23Kogge_Stone_scan_kernelPcPij,@function
        .size           _Z23Kogge_Stone_scan_kernelPcPij,(.L_x_5 - _Z23Kogge_Stone_scan_kernelPcPij)
        .other          _Z23Kogge_Stone_scan_kernelPcPij,@"STO_CUDA_ENTRY STV_DEFAULT"
_Z23Kogge_Stone_scan_kernelPcPij:
.text._Z23Kogge_Stone_scan_kernelPcPij:
        /* <DEDUP_REMOVED lines=12> */
[----:B-1----:R-:W2:Y:S01]  /*00c0*/  LDG.E.U8 R2, desc[UR6][R2.64] ;  /* 0x0000000602027981 */ /* 0x002ea2000c1e1100 */
[----:B------:R-:W0:Y:S01]  /*00d0*/  S2UR UR5, SR_CgaCtaId ;  /* 0x00000000000579c3 */ /* 0x000e220000008800 */
[----:B------:R-:W-:Y:S01]  /*00e0*/  UMOV UR4, 0x400 ;  /* 0x0000040000047882 */ /* 0x000fe20000000000 */
[----:B------:R-:W-:Y:S01]  /*00f0*/  ISETP.GE.U32.AND P1, PT, R4, 0x2, PT ;  /* 0x000000020400780c */ /* 0x000fe20003f26070 */
[----:B0-----:R-:W-:Y:S01]  /*0100*/  ULEA UR4, UR5, UR4, 0x18 ;  /* 0x0000000405047291 */ /* 0x001fe2000f8ec0ff */
[----:B--2---:R-:W-:-:S05]  /*0110*/  VIADD R0, R2, 0xffffff9f ;  /* 0xffffff9f02007836 */ /* 0x004fca0000000000 */
[----:B------:R-:W-:-:S04]  /*0120*/  LOP3.LUT R0, R0, 0xff, RZ, 0xc0, !PT ;  /* 0x000000ff00007812 */ /* 0x000fc800078ec0ff */
[----:B------:R-:W-:Y:S02]  /*0130*/  ISETP.GT.U32.AND P0, PT, R0, 0x19, PT ;  /* 0x000000190000780c */ /* 0x000fe40003f04070 */
[----:B------:R-:W-:-:S11]  /*0140*/  LEA R0, R9, UR4, 0x2 ;  /* 0x0000000409007c11 */ /* 0x000fd6000f8e10ff */
[----:B------:R-:W-:Y:S02]  /*0150*/  @!P0 IMAD.MOV.U32 R11, RZ, RZ, 0x1 ;  /* 0x00000001ff0b8424 */ /* 0x000fe400078e00ff */
[----:B------:R-:W-:Y:S02]  /*0160*/  @!P0 IMAD.MOV.U32 R7, RZ, RZ, 0x1 ;  /* 0x00000001ff078424 */ /* 0x000fe400078e00ff */
[----:B------:R-:W-:Y:S01]  /*0170*/  @P0 IMAD.MOV.U32 R7, RZ, RZ, RZ ;  /* 0x000000ffff070224 */ /* 0x000fe200078e00ff */
[----:B------:R0:W-:Y:S04]  /*0180*/  @!P0 STS [R0], R11 ;  /* 0x0000000b00008388 */ /* 0x0001e80000000800 */
[----:B------:R0:W-:Y:S01]  /*0190*/  @P0 STS [R0], RZ ;  /* 0x000000ff00000388 */ /* 0x0001e20000000800 */
[----:B------:R-:W-:Y:S05]  /*01a0*/  @!P1 BRA `(.L_x_1) ;  /* 0x0000000000389947 */ /* 0x000fea0003800000 */
[----:B------:R-:W-:-:S05]  /*01b0*/  UMOV UR5, 0x1 ;  /* 0x0000000100057882 */ /* 0x000fca0000000000 */
.L_x_2:
[----:B------:R-:W-:Y:S01]  /*01c0*/  BAR.SYNC.DEFER_BLOCKING 0x0 ;  /* 0x0000000000007b1d */ /* 0x000fe20000010000 */
[----:B------:R-:W-:-:S13]  /*01d0*/  ISETP.GE.U32.AND P0, PT, R9, UR5, PT ;  /* 0x0000000509007c0c */ /* 0x000fda000bf06070 */
[----:B------:R-:W-:Y:S01]  /*01e0*/  @P0 VIADD R2, R9, -UR5 ;  /* 0x8000000509020c36 */ /* 0x000fe20008000000 */
[----:B------:R-:W-:-:S04]  /*01f0*/  USHF.L.U32 UR5, UR5, 0x1, URZ ;  /* 0x0000000105057899 */ /* 0x000fc800080006ff */
[----:B------:R-:W-:Y:S02]  /*0200*/  @P0 LEA R3, R2, UR4, 0x2 ;  /* 0x0000000402030c11 */ /* 0x000fe4000f8e10ff */
[----:B------:R-:W-:Y:S04]  /*0210*/  @P0 LDS R2, [R0] ;  /* 0x0000000000020984 */ /* 0x000fe80000000800 */
[----:B------:R-:W1:Y:S02]  /*0220*/  @P0 LDS R3, [R3] ;  /* 0x0000000003030984 */ /* 0x000e640000000800 */
[----:B-1----:R-:W-:Y:S01]  /*0230*/  @P0 IMAD.IADD R7, R2, 0x1, R3 ;  /* 0x0000000102070824 */ /* 0x002fe200078e0203 */
[----:B------:R-:W-:Y:S06]  /*0240*/  BAR.SYNC.DEFER_BLOCKING 0x0 ;  /* 0x0000000000007b1d */ /* 0x000fec0000010000 */
[----:B------:R1:W-:Y:S01]  /*0250*/  @P0 STS [R0], R7 ;  /* 0x0000000700000388 */ /* 0x0003e20000000800 */
[----:B------:R-:W-:-:S13]  /*0260*/  ISETP.LE.U32.AND P0, PT, R4, UR5, PT ;  /* 0x0000000504007c0c */ /* 0x000fda000bf03070 */
[----:B-1----:R-:W-:Y:S05]  /*0270*/  @!P0 BRA `(.L_x_2) ;  /* 0xfffffffc00d08947 */ /* 0x002fea000383ffff */
[----:B------:R1:W2:Y:S02]  /*0280*/  LDS R7, [R0] ;  /* 0x0000000000077984 */ /* 0x0002a40000000800 */
.L_x_1:
[----:B------:R-:W3:Y:S02]  /*0290*/  LDC.64 R2, c[0x0][0x388] ;  /* 0x0000e200ff027b82 */ /* 0x000ee40000000a00 */
[----:B---3--:R-:W-:-:S05]  /*02a0*/  IMAD.WIDE.U32 R2, R5, 0x4, R2 ;  /* 0x0000000405027825 */ /* 0x008fca00078e0002 */
[----:B--2---:R-:W-:Y:S01]  /*02b0*/  STG.E desc[UR6][R2.64], R7 ;  /* 0x0000000702007986 */ /* 0x004fe2000c101906 */
[----:B------:R-:W-:Y:S05]  /*02c0*/  EXIT ;  /* 0x000000000000794d */ /* 0x000fea0003800000 */
.L_x_3:
        /* <DEDUP_REMOVED lines=11> */
.L_x_5:


//--------------------- .nv.shared.reserved.0     --------------------------
	.section	.nv.shared.reserved.0,"aw",@nobits
	.weak		__nv_reservedSMEM_offset_0_alias
	.size		__nv_reservedSMEM_offset_0_alias, 0, 64
	.other		__nv_reservedSMEM_offset_0_alias,@"STO_CUDA_RESERVED_SHARED STV_DEFAULT"
__nv_reservedSMEM_offset_0_alias:
	.zero		0
	.zero		64


//--------------------- .nv.shared._Z23Kogge_Stone_scan_kernelPcPij --------------------------
	.section	.nv.shared._Z23Kogge_Stone_scan_kernelPcPij,"aw",@nobits
	.sectionflags	@""
	.align	4
.nv.shared._Z23Kogge_Stone_scan_kernelPcPij:
	.zero		5120


//--------------------- .nv.constant0._Z15removeUpperCasePcS_Pij --------------------------
	.section	.nv.constant0._Z15removeUpperCasePcS_Pij,"a",@progbits
	.sectionflags	@""
	.align	4
.nv.constant0._Z15removeUpperCasePcS_Pij:
	.zero		924


//--------------------- .nv.constant0._Z23Kogge_Stone_scan_kernelPcPij --------------------------
	.section	.nv.constant0._Z23Kogge_Stone_scan_kernelPcPij,"a",@progbits
	.sectionflags	@""
	.align	4
.nv.constant0._Z23Kogge_Stone_scan_kernelPcPij:
	.zero		916


//--------------------- SYMBOLS --------------------------

	.type		.nv.reservedSmem.offset0,@object
	.size		.nv.reservedSmem.offset0,0x4
	.type		.nv.reservedSmem.cap,@object
	.size		.nv.reservedSmem.cap,0x4
